//
// Generated by NVIDIA NVVM Compiler
//
// Compiler Build ID: CL-36424714
// Cuda compilation tools, release 13.0, V13.0.88
// Based on NVVM 20.0.0
//

.version 9.0
.target sm_100
.address_size 64

	// .globl	_Z22matrix_trans_swizzlingPiiiS_
// _ZZ22matrix_trans_swizzlingPiiiS_E6s_data has been demoted

.visible .entry _Z22matrix_trans_swizzlingPiiiS_(
	.param .u64 .ptr .align 1 _Z22matrix_trans_swizzlingPiiiS__param_0,
	.param .u32 _Z22matrix_trans_swizzlingPiiiS__param_1,
	.param .u32 _Z22matrix_trans_swizzlingPiiiS__param_2,
	.param .u64 .ptr .align 1 _Z22matrix_trans_swizzlingPiiiS__param_3
)
{
	.reg .pred 	%p<7>;
	.reg .b32 	%r<31>;
	.reg .b64 	%rd<9>;
	// demoted variable
	.shared .align 4 .b8 _ZZ22matrix_trans_swizzlingPiiiS_E6s_data[4096];
	ld.param.u64 	%rd1, [_Z22matrix_trans_swizzlingPiiiS__param_0];
	ld.param.u32 	%r10, [_Z22matrix_trans_swizzlingPiiiS__param_1];
	ld.param.u32 	%r11, [_Z22matrix_trans_swizzlingPiiiS__param_2];
	ld.param.u64 	%rd2, [_Z22matrix_trans_swizzlingPiiiS__param_3];
	mov.u32 	%r12, %ctaid.y;
	mov.u32 	%r13, %ntid.y;
	mul.lo.s32 	%r1, %r12, %r13;
	mov.u32 	%r2, %tid.y;
	add.s32 	%r3, %r1, %r2;
	mov.u32 	%r14, %ctaid.x;
	mov.u32 	%r15, %ntid.x;
	mul.lo.s32 	%r4, %r14, %r15;
	mov.u32 	%r5, %tid.x;
	add.s32 	%r6, %r4, %r5;
	setp.ge.s32 	%p1, %r3, %r10;
	setp.ge.s32 	%p2, %r6, %r11;
	or.pred  	%p3, %p1, %p2;
	@%p3 bra 	$L__BB0_3;
	cvta.to.global.u64 	%rd3, %rd1;
	mad.lo.s32 	%r16, %r11, %r3, %r6;
	mul.wide.s32 	%rd4, %r16, 4;
	add.s64 	%rd5, %rd3, %rd4;
	ld.global.u32 	%r17, [%rd5];
	shl.b32 	%r19, %r5, 7;
	mov.u32 	%r20, _ZZ22matrix_trans_swizzlingPiiiS_E6s_data;
	add.s32 	%r21, %r20, %r19;
	xor.b32  	%r7, %r5, %r2;
	shl.b32 	%r22, %r7, 2;
	add.s32 	%r23, %r21, %r22;
	st.shared.u32 	[%r23], %r17;
	bar.sync 	0;
	add.s32 	%r8, %r1, %r5;
	add.s32 	%r9, %r4, %r2;
	setp.ge.s32 	%p4, %r9, %r11;
	setp.ge.u32 	%p5, %r8, %r10;
	or.pred  	%p6, %p4, %p5;
	@%p6 bra 	$L__BB0_3;
	shl.b32 	%r24, %r2, 7;
	add.s32 	%r26, %r20, %r24;
	add.s32 	%r28, %r26, %r22;
	ld.shared.u32 	%r29, [%r28];
	mad.lo.s32 	%r30, %r10, %r9, %r8;
	cvta.to.global.u64 	%rd6, %rd2;
	mul.wide.s32 	%rd7, %r30, 4;
	add.s64 	%rd8, %rd6, %rd7;
	st.global.u32 	[%rd8], %r29;
$L__BB0_3:
	ret;

}


// ===== COMPILED SASS (sm_100) =====

	.target	sm_100

	.elftype	@"ET_EXEC"


//--------------------- .note.nv.tkinfo           --------------------------
	.section	.note.nv.tkinfo,"",@"SHT_NOTE"
	.sectionflags	@"SHF_NOTE_NV_TKINFO"
	.tkinfo
        /*0018*/ 	.word	0x00000002
        /*0030*/ 	.string	""
        /*0030*/ 	.string	"ptxas"
        /*0030*/ 	.string	"Cuda compilation tools, release 13.0, V13.0.88"
        /*0030*/ 	.string	"Build cuda_13.0.r13.0/compiler.36424714_0"
        /*0030*/ 	.string	"-arch sm_100 -m 64 "



//--------------------- .note.nv.cuinfo           --------------------------
	.section	.note.nv.cuinfo,"",@"SHT_NOTE"
	.sectionflags	@"SHF_NOTE_NV_CUINFO"
        /*0018*/ 	.short	0x0002
        /*001a*/ 	.short	0x0064
        /*001c*/ 	.short	0x0082
	.zero		2


//--------------------- .nv.info                  --------------------------
	.section	.nv.info,"",@"SHT_CUDA_INFO"
	.align	4


	//----- nvinfo : EIATTR_REGCOUNT
	.align		4
        /*0000*/ 	.byte	0x04, 0x2f
        /*0002*/ 	.short	(.L_1 - .L_0)
	.align		4
.L_0:
        /*0004*/ 	.word	index@(_Z22matrix_trans_swizzlingPiiiS_)
        /*0008*/ 	.word	0x0000000c


	//----- nvinfo : EIATTR_FRAME_SIZE
	.align		4
.L_1:
        /*000c*/ 	.byte	0x04, 0x11
        /*000e*/ 	.short	(.L_3 - .L_2)
	.align		4
.L_2:
        /*0010*/ 	.word	index@(_Z22matrix_trans_swizzlingPiiiS_)
        /*0014*/ 	.word	0x00000000


	//----- nvinfo : EIATTR_MIN_STACK_SIZE
	.align		4
.L_3:
        /*0018*/ 	.byte	0x04, 0x12
        /*001a*/ 	.short	(.L_5 - .L_4)
	.align		4
.L_4:
        /*001c*/ 	.word	index@(_Z22matrix_trans_swizzlingPiiiS_)
        /*0020*/ 	.word	0x00000000
.L_5:


//--------------------- .nv.compat                --------------------------
	.section	.nv.compat,"",@"SHT_CUDA_COMPAT_INFO"
	.align	4
        /*0000*/ 	.byte	0x02, 0x09, 0x00, 0x00, 0x02, 0x02, 0x01, 0x00, 0x02, 0x05, 0x05, 0x00, 0x03, 0x07, 0x01, 0x01
        /*0010*/ 	.byte	0x02, 0x03, 0x00, 0x00, 0x02, 0x06, 0x01, 0x00, 0x04, 0x0b, 0x08, 0x00, 0x09, 0x00, 0x00, 0x00
        /*0020*/ 	.byte	0x00, 0x00, 0x00, 0x00


//--------------------- .nv.info._Z22matrix_trans_swizzlingPiiiS_ --------------------------
	.section	.nv.info._Z22matrix_trans_swizzlingPiiiS_,"",@"SHT_CUDA_INFO"
	.sectionflags	@""
	.align	4


	//----- nvinfo : EIATTR_CUDA_API_VERSION
	.align		4
        /*0000*/ 	.byte	0x04, 0x37
        /*0002*/ 	.short	(.L_7 - .L_6)
.L_6:
        /*0004*/ 	.word	0x00000082


	//----- nvinfo : EIATTR_KPARAM_INFO
	.align		4
.L_7:
        /*0008*/ 	.byte	0x04, 0x17
        /*000a*/ 	.short	(.L_9 - .L_8)
.L_8:
        /*000c*/ 	.word	0x00000000
        /*0010*/ 	.short	0x0003
        /*0012*/ 	.short	0x0010
        /*0014*/ 	.byte	0x00, 0xf5, 0x21, 0x00


	//----- nvinfo : EIATTR_KPARAM_INFO
	.align		4
.L_9:
        /*0018*/ 	.byte	0x04, 0x17
        /*001a*/ 	.short	(.L_11 - .L_10)
.L_10:
        /*001c*/ 	.word	0x00000000
        /*0020*/ 	.short	0x0002
        /*0022*/ 	.short	0x000c
        /*0024*/ 	.byte	0x00, 0xf0, 0x11, 0x00


	//----- nvinfo : EIATTR_KPARAM_INFO
	.align		4
.L_11:
        /*0028*/ 	.byte	0x04, 0x17
        /*002a*/ 	.short	(.L_13 - .L_12)
.L_12:
        /*002c*/ 	.word	0x00000000
        /*0030*/ 	.short	0x0001
        /*0032*/ 	.short	0x0008
        /*0034*/ 	.byte	0x00, 0xf0, 0x11, 0x00


	//----- nvinfo : EIATTR_KPARAM_INFO
	.align		4
.L_13:
        /*0038*/ 	.byte	0x04, 0x17
        /*003a*/ 	.short	(.L_15 - .L_14)
.L_14:
        /*003c*/ 	.word	0x00000000
        /*0040*/ 	.short	0x0000
        /*0042*/ 	.short	0x0000
        /*0044*/ 	.byte	0x00, 0xf5, 0x21, 0x00


	//----- nvinfo : EIATTR_SPARSE_MMA_MASK
	.align		4
.L_15:
        /*0048*/ 	.byte	0x03, 0x50
        /*004a*/ 	.short	0x0000


	//----- nvinfo : EIATTR_MAXREG_COUNT
	.align		4
        /*004c*/ 	.byte	0x03, 0x1b
        /*004e*/ 	.short	0x00ff


	//----- nvinfo : EIATTR_NUM_BARRIERS
	.align		4
        /*0050*/ 	.byte	0x02, 0x4c
        /*0052*/ 	.byte	0x01
	.zero		1


	//----- nvinfo : EIATTR_MERCURY_ISA_VERSION
	.align		4
        /*0054*/ 	.byte	0x03, 0x5f
        /*0056*/ 	.short	0x0101


	//----- nvinfo : EIATTR_VRC_CTA_INIT_COUNT
	.align		4
        /*0058*/ 	.byte	0x02, 0x4a
	.zero		1
	.zero		1


	//----- nvinfo : EIATTR_EXIT_INSTR_OFFSETS
	.align		4
        /*005c*/ 	.byte	0x04, 0x1c
        /*005e*/ 	.short	(.L_17 - .L_16)


	//   ....[0]....
.L_16:
        /*0060*/ 	.word	0x000000e0


	//   ....[1]....
        /*0064*/ 	.word	0x00000200


	//   ....[2]....
        /*0068*/ 	.word	0x00000280


	//----- nvinfo : EIATTR_CBANK_PARAM_SIZE
	.align		4
.L_17:
        /*006c*/ 	.byte	0x03, 0x19
        /*006e*/ 	.short	0x0018


	//----- nvinfo : EIATTR_PARAM_CBANK
	.align		4
        /*0070*/ 	.byte	0x04, 0x0a
        /*0072*/ 	.short	(.L_19 - .L_18)
	.align		4
.L_18:
        /*0074*/ 	.word	index@(.nv.constant0._Z22matrix_trans_swizzlingPiiiS_)
        /*0078*/ 	.short	0x0380
        /*007a*/ 	.short	0x0018


	//----- nvinfo : EIATTR_SW_WAR
	.align		4
.L_19:
        /*007c*/ 	.byte	0x04, 0x36
        /*007e*/ 	.short	(.L_21 - .L_20)
.L_20:
        /*0080*/ 	.word	0x00000008
.L_21:


//--------------------- .nv.callgraph             --------------------------
	.section	.nv.callgraph,"",@"SHT_CUDA_CALLGRAPH"
	.align	4
	.sectionentsize	8
	.align		4
        /*0000*/ 	.word	0x00000000
	.align		4
        /*0004*/ 	.word	0xffffffff
	.align		4
        /*0008*/ 	.word	0x00000000
	.align		4
        /*000c*/ 	.word	0xfffffffe
	.align		4
        /*0010*/ 	.word	0x00000000
	.align		4
        /*0014*/ 	.word	0xfffffffd
	.align		4
        /*0018*/ 	.word	0x00000000
	.align		4
        /*001c*/ 	.word	0xfffffffc


//--------------------- .text._Z22matrix_trans_swizzlingPiiiS_ --------------------------
	.section	.text._Z22matrix_trans_swizzlingPiiiS_,"ax",@progbits
	.align	128
        .global         _Z22matrix_trans_swizzlingPiiiS_
        .type           _Z22matrix_trans_swizzlingPiiiS_,@function
        .size           _Z22matrix_trans_swizzlingPiiiS_,(.L_x_1 - _Z22matrix_trans_swizzlingPiiiS_)
        .other          _Z22matrix_trans_swizzlingPiiiS_,@"STO_CUDA_ENTRY STV_DEFAULT"
_Z22matrix_trans_swizzlingPiiiS_:
.text._Z22matrix_trans_swizzlingPiiiS_:
[----:B------:R-:W-:Y:S01]  /*0000*/  LDC R1, c[0x0][0x37c] ;  /* 0x0000df00ff017b82 */ /* 0x000fe20000000800 */
[----:B------:R-:W0:Y:S07]  /*0010*/  S2R R7, SR_TID.X ;  /* 0x0000000000077919 */ /* 0x000e2e0000002100 */
[----:B------:R-:W1:Y:S01]  /*0020*/  S2UR UR5, SR_CTAID.X ;  /* 0x00000000000579c3 */ /* 0x000e620000002500 */
[----:B------:R-:W2:Y:S01]  /*0030*/  LDCU UR6, c[0x0][0x364] ;  /* 0x00006c80ff0677ac */ /* 0x000ea20008000800 */
[----:B------:R-:W3:Y:S01]  /*0040*/  S2R R6, SR_TID.Y ;  /* 0x0000000000067919 */ /* 0x000ee20000002200 */
[----:B------:R-:W1:Y:S05]  /*0050*/  LDCU UR7, c[0x0][0x360] ;  /* 0x00006c00ff0777ac */ /* 0x000e6a0008000800 */
[----:B------:R-:W2:Y:S01]  /*0060*/  S2UR UR4, SR_CTAID.Y ;  /* 0x00000000000479c3 */ /* 0x000ea20000002600 */
[----:B------:R-:W4:Y:S01]  /*0070*/  LDCU.64 UR10, c[0x0][0x388] ;  /* 0x00007100ff0a77ac */ /* 0x000f220008000a00 */
[----:B-1----:R-:W-:-:S06]  /*0080*/  UIMAD UR5, UR5, UR7, URZ ;  /* 0x00000007050572a4 */ /* 0x002fcc000f8e02ff */
[----:B0-----:R-:W-:Y:S01]  /*0090*/  VIADD R5, R7, UR5 ;  /* 0x0000000507057c36 */ /* 0x001fe20008000000 */
[----:B--2---:R-:W-:-:S04]  /*00a0*/  UIMAD UR4, UR4, UR6, URZ ;  /* 0x00000006040472a4 */ /* 0x004fc8000f8e02ff */
[----:B----4-:R-:W-:Y:S02]  /*00b0*/  ISETP.GE.AND P0, PT, R5, UR11, PT ;  /* 0x0000000b05007c0c */ /* 0x010fe4000bf06270 */
[----:B---3--:R-:W-:-:S05]  /*00c0*/  VIADD R0, R6, UR4 ;  /* 0x0000000406007c36 */ /* 0x008fca0008000000 */
[----:B------:R-:W-:-:S13]  /*00d0*/  ISETP.GE.OR P0, PT, R0, UR10, P0 ;  /* 0x0000000a00007c0c */ /* 0x000fda0008706670 */
[----:B------:R-:W-:Y:S05]  /*00e0*/  @P0 EXIT ;  /* 0x000000000000094d */ /* 0x000fea0003800000 */
[----:B------:R-:W0:Y:S01]  /*00f0*/  LDC.64 R2, c[0x0][0x380] ;  /* 0x0000e000ff027b82 */ /* 0x000e220000000a00 */
[----:B------:R-:W1:Y:S01]  /*0100*/  LDCU.64 UR8, c[0x0][0x358] ;  /* 0x00006b00ff0877ac */ /* 0x000e620008000a00 */
[----:B------:R-:W-:-:S04]  /*0110*/  IMAD R5, R0, UR11, R5 ;  /* 0x0000000b00057c24 */ /* 0x000fc8000f8e0205 */
[----:B0-----:R-:W-:-:S06]  /*0120*/  IMAD.WIDE R2, R5, 0x4, R2 ;  /* 0x0000000405027825 */ /* 0x001fcc00078e0202 */
[----:B-1----:R-:W2:Y:S01]  /*0130*/  LDG.E R2, desc[UR8][R2.64] ;  /* 0x0000000802027981 */ /* 0x002ea2000c1e1900 */
[----:B------:R-:W0:Y:S01]  /*0140*/  S2UR UR7, SR_CgaCtaId ;  /* 0x00000000000779c3 */ /* 0x000e220000008800 */
[----:B------:R-:W-:Y:S01]  /*0150*/  UMOV UR6, 0x400 ;  /* 0x0000040000067882 */ /* 0x000fe20000000000 */
[C---:B------:R-:W-:Y:S01]  /*0160*/  LOP3.LUT R5, R7.reuse, R6, RZ, 0x3c, !PT ;  /* 0x0000000607057212 */ /* 0x040fe200078e3cff */
[----:B------:R-:W-:Y:S01]  /*0170*/  VIADD R9, R6, UR5 ;  /* 0x0000000506097c36 */ /* 0x000fe20008000000 */
[----:B------:R-:W-:-:S04]  /*0180*/  IADD3 R4, PT, PT, R7, UR4, RZ ;  /* 0x0000000407047c10 */ /* 0x000fc8000fffe0ff */
[----:B------:R-:W-:-:S04]  /*0190*/  ISETP.GE.U32.AND P0, PT, R4, UR10, PT ;  /* 0x0000000a04007c0c */ /* 0x000fc8000bf06070 */
[----:B------:R-:W-:Y:S01]  /*01a0*/  ISETP.GE.OR P0, PT, R9, UR11, P0 ;  /* 0x0000000b09007c0c */ /* 0x000fe20008706670 */
[----:B0-----:R-:W-:-:S06]  /*01b0*/  ULEA UR6, UR7, UR6, 0x18 ;  /* 0x0000000607067291 */ /* 0x001fcc000f8ec0ff */
[----:B------:R-:W-:-:S04]  /*01c0*/  LEA R0, R7, UR6, 0x7 ;  /* 0x0000000607007c11 */ /* 0x000fc8000f8e38ff */
[----:B------:R-:W-:-:S05]  /*01d0*/  LEA R7, R5, R0, 0x2 ;  /* 0x0000000005077211 */ /* 0x000fca00078e10ff */
[----:B--2---:R0:W-:Y:S01]  /*01e0*/  STS [R7], R2 ;  /* 0x0000000207007388 */ /* 0x0041e20000000800 */
[----:B------:R-:W-:Y:S06]  /*01f0*/  BAR.SYNC.DEFER_BLOCKING 0x0 ;  /* 0x0000000000007b1d */ /* 0x000fec0000010000 */
[----:B------:R-:W-:Y:S05]  /*0200*/  @P0 EXIT ;  /* 0x000000000000094d */ /* 0x000fea0003800000 */
[----:B------:R-:W-:Y:S01]  /*0210*/  LEA R0, R6, UR6, 0x7 ;  /* 0x0000000606007c11 */ /* 0x000fe2000f8e38ff */
[----:B0-----:R-:W0:Y:S01]  /*0220*/  LDC.64 R2, c[0x0][0x390] ;  /* 0x0000e400ff027b82 */ /* 0x001e220000000a00 */
[----:B------:R-:W-:-:S03]  /*0230*/  IMAD R9, R9, UR10, R4 ;  /* 0x0000000a09097c24 */ /* 0x000fc6000f8e0204 */
[----:B------:R-:W-:-:S05]  /*0240*/  IMAD R0, R5, 0x4, R0 ;  /* 0x0000000405007824 */ /* 0x000fca00078e0200 */
[----:B------:R-:W1:Y:S01]  /*0250*/  LDS R5, [R0] ;  /* 0x0000000000057984 */ /* 0x000e620000000800 */
[----:B0-----:R-:W-:-:S05]  /*0260*/  IMAD.WIDE R2, R9, 0x4, R2 ;  /* 0x0000000409027825 */ /* 0x001fca00078e0202 */
[----:B-1----:R-:W-:Y:S01]  /*0270*/  STG.E desc[UR8][R2.64], R5 ;  /* 0x0000000502007986 */ /* 0x002fe2000c101908 */
[----:B------:R-:W-:Y:S05]  /*0280*/  EXIT ;  /* 0x000000000000794d */ /* 0x000fea0003800000 */
.L_x_0:
[----:B------:R-:W-:-:S00]  /*0290*/  BRA `(.L_x_0) ;  /* 0xfffffffc00fc7947 */ /* 0x000fc0000383ffff */
[----:B------:R-:W-:-:S00]  /*02a0*/  NOP ;  /* 0x0000000000007918 */ /* 0x000fc00000000000 */
        /* <DEDUP_REMOVED lines=13> */
.L_x_1:


//--------------------- .nv.shared._Z22matrix_trans_swizzlingPiiiS_ --------------------------
	.section	.nv.shared._Z22matrix_trans_swizzlingPiiiS_,"aw",@nobits
	.sectionflags	@""
	.align	4
.nv.shared._Z22matrix_trans_swizzlingPiiiS_:
	.zero		5120


//--------------------- .nv.shared.reserved.0     --------------------------
	.section	.nv.shared.reserved.0,"aw",@nobits
	.weak		__nv_reservedSMEM_offset_0_alias
	.size		__nv_reservedSMEM_offset_0_alias, 0, 64
	.other		__nv_reservedSMEM_offset_0_alias,@"STO_CUDA_RESERVED_SHARED STV_DEFAULT"
__nv_reservedSMEM_offset_0_alias:
	.zero		0
	.zero		64


//--------------------- .nv.constant0._Z22matrix_trans_swizzlingPiiiS_ --------------------------
	.section	.nv.constant0._Z22matrix_trans_swizzlingPiiiS_,"a",@progbits
	.sectionflags	@""
	.align	4
.nv.constant0._Z22matrix_trans_swizzlingPiiiS_:
	.zero		920


//--------------------- SYMBOLS --------------------------

	.type		.nv.reservedSmem.offset0,@object
	.size		.nv.reservedSmem.offset0,0x4
	.type		.nv.reservedSmem.cap,@object
	.size		.nv.reservedSmem.cap,0x4
